//
// Generated by NVIDIA NVVM Compiler
//
// Compiler Build ID: CL-36424714
// Cuda compilation tools, release 13.0, V13.0.88
// Based on NVVM 20.0.0
//

.version 9.0
.target sm_100
.address_size 64

	// .globl	_Z7computePKfPfiiff
.extern .shared .align 16 .b8 s_Tn[];

.visible .entry _Z7computePKfPfiiff(
	.param .u64 .ptr .align 1 _Z7computePKfPfiiff_param_0,
	.param .u64 .ptr .align 1 _Z7computePKfPfiiff_param_1,
	.param .u32 _Z7computePKfPfiiff_param_2,
	.param .u32 _Z7computePKfPfiiff_param_3,
	.param .f32 _Z7computePKfPfiiff_param_4,
	.param .f32 _Z7computePKfPfiiff_param_5
)
{
	.reg .pred 	%p<13>;
	.reg .b32 	%r<22>;
	.reg .b32 	%f<17>;
	.reg .b64 	%rd<13>;
	.reg .b64 	%fd<8>;

	ld.param.u64 	%rd4, [_Z7computePKfPfiiff_param_0];
	ld.param.u64 	%rd3, [_Z7computePKfPfiiff_param_1];
	ld.param.u32 	%r7, [_Z7computePKfPfiiff_param_2];
	ld.param.u32 	%r8, [_Z7computePKfPfiiff_param_3];
	ld.param.f32 	%f1, [_Z7computePKfPfiiff_param_4];
	ld.param.f32 	%f2, [_Z7computePKfPfiiff_param_5];
	cvta.to.global.u64 	%rd1, %rd4;
	mov.u32 	%r1, %tid.x;
	mov.u32 	%r9, %ctaid.x;
	mov.u32 	%r10, %ntid.x;
	mad.lo.s32 	%r2, %r9, %r10, %r1;
	add.s32 	%r3, %r8, %r1;
	mul.wide.s32 	%rd5, %r2, 4;
	add.s64 	%rd2, %rd1, %rd5;
	ld.global.f32 	%f3, [%rd2];
	shl.b32 	%r11, %r3, 2;
	mov.u32 	%r12, s_Tn;
	add.s32 	%r4, %r12, %r11;
	st.shared.f32 	[%r4], %f3;
	shl.b32 	%r13, %r8, 1;
	setp.ge.s32 	%p1, %r3, %r13;
	shl.b32 	%r14, %r1, 2;
	add.s32 	%r5, %r12, %r14;
	@%p1 bra 	$L__BB0_2;
	sub.s32 	%r15, %r2, %r8;
	mul.wide.s32 	%rd6, %r15, 4;
	add.s64 	%rd7, %rd1, %rd6;
	ld.global.f32 	%f4, [%rd7];
	st.shared.f32 	[%r5], %f4;
$L__BB0_2:
	setp.lt.s32 	%p2, %r3, 257;
	add.s32 	%r16, %r8, 256;
	setp.ge.s32 	%p3, %r3, %r16;
	shl.b32 	%r17, %r8, 2;
	add.s32 	%r6, %r4, %r17;
	or.pred  	%p4, %p2, %p3;
	@%p4 bra 	$L__BB0_4;
	mul.wide.s32 	%rd8, %r8, 4;
	add.s64 	%rd9, %rd2, %rd8;
	ld.global.f32 	%f5, [%rd9];
	st.shared.f32 	[%r6], %f5;
$L__BB0_4:
	setp.eq.s32 	%p5, %r1, 255;
	@%p5 bra 	$L__BB0_7;
	setp.ne.s32 	%p6, %r1, 0;
	@%p6 bra 	$L__BB0_8;
	ld.global.f32 	%f7, [%rd2+-4];
	st.shared.f32 	[%r4+-4], %f7;
	bra.uni 	$L__BB0_8;
$L__BB0_7:
	ld.global.f32 	%f6, [%rd2+4];
	st.shared.f32 	[%r4+4], %f6;
$L__BB0_8:
	rem.s32 	%r18, %r2, %r8;
	bar.sync 	0;
	setp.le.s32 	%p7, %r2, %r7;
	add.s32 	%r19, %r8, -1;
	setp.ge.s32 	%p8, %r18, %r19;
	or.pred  	%p9, %p7, %p8;
	setp.lt.s32 	%p10, %r18, 1;
	or.pred  	%p11, %p10, %p9;
	@%p11 bra 	$L__BB0_11;
	add.s32 	%r20, %r7, -1;
	mul.lo.s32 	%r21, %r20, %r8;
	setp.ge.s32 	%p12, %r2, %r21;
	@%p12 bra 	$L__BB0_11;
	ld.shared.f32 	%f8, [%r4];
	ld.shared.f32 	%f9, [%r5];
	ld.shared.f32 	%f10, [%r4+-4];
	ld.shared.f32 	%f11, [%r6];
	ld.shared.f32 	%f12, [%r4+4];
	cvt.f64.f32 	%fd1, %f8;
	cvt.f64.f32 	%fd2, %f1;
	add.f32 	%f13, %f9, %f11;
	add.f32 	%f14, %f10, %f13;
	add.f32 	%f15, %f12, %f14;
	cvt.f64.f32 	%fd3, %f15;
	fma.rn.f64 	%fd4, %fd1, 0dC010000000000000, %fd3;
	cvt.f64.f32 	%fd5, %f2;
	div.rn.f64 	%fd6, %fd4, %fd5;
	fma.rn.f64 	%fd7, %fd6, %fd2, %fd1;
	cvt.rn.f32.f64 	%f16, %fd7;
	cvta.to.global.u64 	%rd10, %rd3;
	add.s64 	%rd12, %rd10, %rd5;
	st.global.f32 	[%rd12], %f16;
$L__BB0_11:
	ret;

}


// ===== COMPILED SASS (sm_100) =====

	.target	sm_100

	.elftype	@"ET_EXEC"


//--------------------- .note.nv.tkinfo           --------------------------
	.section	.note.nv.tkinfo,"",@"SHT_NOTE"
	.sectionflags	@"SHF_NOTE_NV_TKINFO"
	.tkinfo
        /*0018*/ 	.word	0x00000002
        /*0030*/ 	.string	""
        /*0030*/ 	.string	"ptxas"
        /*0030*/ 	.string	"Cuda compilation tools, release 13.0, V13.0.88"
        /*0030*/ 	.string	"Build cuda_13.0.r13.0/compiler.36424714_0"
        /*0030*/ 	.string	"-arch sm_100 -m 64 "



//--------------------- .note.nv.cuinfo           --------------------------
	.section	.note.nv.cuinfo,"",@"SHT_NOTE"
	.sectionflags	@"SHF_NOTE_NV_CUINFO"
        /*0018*/ 	.short	0x0002
        /*001a*/ 	.short	0x0064
        /*001c*/ 	.short	0x0082
	.zero		2


//--------------------- .nv.info                  --------------------------
	.section	.nv.info,"",@"SHT_CUDA_INFO"
	.align	4


	//----- nvinfo : EIATTR_REGCOUNT
	.align		4
        /*0000*/ 	.byte	0x04, 0x2f
        /*0002*/ 	.short	(.L_1 - .L_0)
	.align		4
.L_0:
        /*0004*/ 	.word	index@(_Z7computePKfPfiiff)
        /*0008*/ 	.word	0x0000001c


	//----- nvinfo : EIATTR_FRAME_SIZE
	.align		4
.L_1:
        /*000c*/ 	.byte	0x04, 0x11
        /*000e*/ 	.short	(.L_3 - .L_2)
	.align		4
.L_2:
        /*0010*/ 	.word	index@($__internal_0_$__cuda_sm20_div_rn_f64_full)
        /*0014*/ 	.word	0x00000000


	//----- nvinfo : EIATTR_FRAME_SIZE
	.align		4
.L_3:
        /*0018*/ 	.byte	0x04, 0x11
        /*001a*/ 	.short	(.L_5 - .L_4)
	.align		4
.L_4:
        /*001c*/ 	.word	index@(_Z7computePKfPfiiff)
        /*0020*/ 	.word	0x00000000


	//----- nvinfo : EIATTR_MIN_STACK_SIZE
	.align		4
.L_5:
        /*0024*/ 	.byte	0x04, 0x12
        /*0026*/ 	.short	(.L_7 - .L_6)
	.align		4
.L_6:
        /*0028*/ 	.word	index@(_Z7computePKfPfiiff)
        /*002c*/ 	.word	0x00000000
.L_7:


//--------------------- .nv.compat                --------------------------
	.section	.nv.compat,"",@"SHT_CUDA_COMPAT_INFO"
	.align	4
        /*0000*/ 	.byte	0x02, 0x09, 0x00, 0x00, 0x02, 0x02, 0x01, 0x00, 0x02, 0x05, 0x05, 0x00, 0x03, 0x07, 0x01, 0x01
        /*0010*/ 	.byte	0x02, 0x03, 0x00, 0x00, 0x02, 0x06, 0x01, 0x00, 0x04, 0x0b, 0x08, 0x00, 0x01, 0x00, 0x00, 0x00
        /*0020*/ 	.byte	0x00, 0x00, 0x00, 0x00


//--------------------- .nv.info._Z7computePKfPfiiff --------------------------
	.section	.nv.info._Z7computePKfPfiiff,"",@"SHT_CUDA_INFO"
	.sectionflags	@""
	.align	4


	//----- nvinfo : EIATTR_CUDA_API_VERSION
	.align		4
        /*0000*/ 	.byte	0x04, 0x37
        /*0002*/ 	.short	(.L_9 - .L_8)
.L_8:
        /*0004*/ 	.word	0x00000082


	//----- nvinfo : EIATTR_KPARAM_INFO
	.align		4
.L_9:
        /*0008*/ 	.byte	0x04, 0x17
        /*000a*/ 	.short	(.L_11 - .L_10)
.L_10:
        /*000c*/ 	.word	0x00000000
        /*0010*/ 	.short	0x0005
        /*0012*/ 	.short	0x001c
        /*0014*/ 	.byte	0x00, 0xf0, 0x11, 0x00


	//----- nvinfo : EIATTR_KPARAM_INFO
	.align		4
.L_11:
        /*0018*/ 	.byte	0x04, 0x17
        /*001a*/ 	.short	(.L_13 - .L_12)
.L_12:
        /*001c*/ 	.word	0x00000000
        /*0020*/ 	.short	0x0004
        /*0022*/ 	.short	0x0018
        /*0024*/ 	.byte	0x00, 0xf0, 0x11, 0x00


	//----- nvinfo : EIATTR_KPARAM_INFO
	.align		4
.L_13:
        /*0028*/ 	.byte	0x04, 0x17
        /*002a*/ 	.short	(.L_15 - .L_14)
.L_14:
        /*002c*/ 	.word	0x00000000
        /*0030*/ 	.short	0x0003
        /*0032*/ 	.short	0x0014
        /*0034*/ 	.byte	0x00, 0xf0, 0x11, 0x00


	//----- nvinfo : EIATTR_KPARAM_INFO
	.align		4
.L_15:
        /*0038*/ 	.byte	0x04, 0x17
        /*003a*/ 	.short	(.L_17 - .L_16)
.L_16:
        /*003c*/ 	.word	0x00000000
        /*0040*/ 	.short	0x0002
        /*0042*/ 	.short	0x0010
        /*0044*/ 	.byte	0x00, 0xf0, 0x11, 0x00


	//----- nvinfo : EIATTR_KPARAM_INFO
	.align		4
.L_17:
        /*0048*/ 	.byte	0x04, 0x17
        /*004a*/ 	.short	(.L_19 - .L_18)
.L_18:
        /*004c*/ 	.word	0x00000000
        /*0050*/ 	.short	0x0001
        /*0052*/ 	.short	0x0008
        /*0054*/ 	.byte	0x00, 0xf5, 0x21, 0x00


	//----- nvinfo : EIATTR_KPARAM_INFO
	.align		4
.L_19:
        /*0058*/ 	.byte	0x04, 0x17
        /*005a*/ 	.short	(.L_21 - .L_20)
.L_20:
        /*005c*/ 	.word	0x00000000
        /*0060*/ 	.short	0x0000
        /*0062*/ 	.short	0x0000
        /*0064*/ 	.byte	0x00, 0xf5, 0x21, 0x00


	//----- nvinfo : EIATTR_SPARSE_MMA_MASK
	.align		4
.L_21:
        /*0068*/ 	.byte	0x03, 0x50
        /*006a*/ 	.short	0x0000


	//----- nvinfo : EIATTR_MAXREG_COUNT
	.align		4
        /*006c*/ 	.byte	0x03, 0x1b
        /*006e*/ 	.short	0x00ff


	//----- nvinfo : EIATTR_NUM_BARRIERS
	.align		4
        /*0070*/ 	.byte	0x02, 0x4c
        /*0072*/ 	.byte	0x01
	.zero		1


	//----- nvinfo : EIATTR_MERCURY_ISA_VERSION
	.align		4
        /*0074*/ 	.byte	0x03, 0x5f
        /*0076*/ 	.short	0x0101


	//----- nvinfo : EIATTR_VRC_CTA_INIT_COUNT
	.align		4
        /*0078*/ 	.byte	0x02, 0x4a
	.zero		1
	.zero		1


	//----- nvinfo : EIATTR_EXIT_INSTR_OFFSETS
	.align		4
        /*007c*/ 	.byte	0x04, 0x1c
        /*007e*/ 	.short	(.L_23 - .L_22)


	//   ....[0]....
.L_22:
        /*0080*/ 	.word	0x00000440


	//   ....[1]....
        /*0084*/ 	.word	0x00000480


	//   ....[2]....
        /*0088*/ 	.word	0x000006e0


	//----- nvinfo : EIATTR_CRS_STACK_SIZE
	.align		4
.L_23:
        /*008c*/ 	.byte	0x04, 0x1e
        /*008e*/ 	.short	(.L_25 - .L_24)
.L_24:
        /*0090*/ 	.word	0x00000000


	//----- nvinfo : EIATTR_CBANK_PARAM_SIZE
	.align		4
.L_25:
        /*0094*/ 	.byte	0x03, 0x19
        /*0096*/ 	.short	0x0020


	//----- nvinfo : EIATTR_PARAM_CBANK
	.align		4
        /*0098*/ 	.byte	0x04, 0x0a
        /*009a*/ 	.short	(.L_27 - .L_26)
	.align		4
.L_26:
        /*009c*/ 	.word	index@(.nv.constant0._Z7computePKfPfiiff)
        /*00a0*/ 	.short	0x0380
        /*00a2*/ 	.short	0x0020


	//----- nvinfo : EIATTR_SW_WAR
	.align		4
.L_27:
        /*00a4*/ 	.byte	0x04, 0x36
        /*00a6*/ 	.short	(.L_29 - .L_28)
.L_28:
        /*00a8*/ 	.word	0x00000008
.L_29:


//--------------------- .nv.callgraph             --------------------------
	.section	.nv.callgraph,"",@"SHT_CUDA_CALLGRAPH"
	.align	4
	.sectionentsize	8
	.align		4
        /*0000*/ 	.word	0x00000000
	.align		4
        /*0004*/ 	.word	0xffffffff
	.align		4
        /*0008*/ 	.word	0x00000000
	.align		4
        /*000c*/ 	.word	0xfffffffe
	.align		4
        /*0010*/ 	.word	0x00000000
	.align		4
        /*0014*/ 	.word	0xfffffffd
	.align		4
        /*0018*/ 	.word	0x00000000
	.align		4
        /*001c*/ 	.word	0xfffffffc


//--------------------- .text._Z7computePKfPfiiff --------------------------
	.section	.text._Z7computePKfPfiiff,"ax",@progbits
	.align	128
        .global         _Z7computePKfPfiiff
        .type           _Z7computePKfPfiiff,@function
        .size           _Z7computePKfPfiiff,(.L_x_11 - _Z7computePKfPfiiff)
        .other          _Z7computePKfPfiiff,@"STO_CUDA_ENTRY STV_DEFAULT"
_Z7computePKfPfiiff:
.text._Z7computePKfPfiiff:
[----:B------:R-:W-:Y:S01]  /*0000*/  LDC R1, c[0x0][0x37c] ;  /* 0x0000df00ff017b82 */ /* 0x000fe20000000800 */
[----:B------:R-:W0:Y:S07]  /*0010*/  S2R R2, SR_TID.X ;  /* 0x0000000000027919 */ /* 0x000e2e0000002100 */
[----:B------:R-:W1:Y:S01]  /*0020*/  LDC R3, c[0x0][0x394] ;  /* 0x0000e500ff037b82 */ /* 0x000e620000000800 */
[----:B------:R-:W2:Y:S07]  /*0030*/  LDCU.64 UR6, c[0x0][0x358] ;  /* 0x00006b00ff0677ac */ /* 0x000eae0008000a00 */
[----:B------:R-:W3:Y:S08]  /*0040*/  S2UR UR4, SR_CTAID.X ;  /* 0x00000000000479c3 */ /* 0x000ef00000002500 */
[----:B------:R-:W3:Y:S08]  /*0050*/  LDC R9, c[0x0][0x360] ;  /* 0x0000d800ff097b82 */ /* 0x000ef00000000800 */
[----:B------:R-:W4:Y:S01]  /*0060*/  LDC.64 R10, c[0x0][0x380] ;  /* 0x0000e000ff0a7b82 */ /* 0x000f220000000a00 */
[----:B-1----:R-:W-:-:S02]  /*0070*/  IMAD.SHL.U32 R5, R3, 0x2, RZ ;  /* 0x0000000203057824 */ /* 0x002fc400078e00ff */
[----:B------:R-:W-:Y:S02]  /*0080*/  VIADD R7, R3, 0x100 ;  /* 0x0000010003077836 */ /* 0x000fe40000000000 */
[----:B0-----:R-:W-:-:S05]  /*0090*/  IMAD.IADD R6, R2, 0x1, R3 ;  /* 0x0000000102067824 */ /* 0x001fca00078e0203 */
[C---:B------:R-:W-:Y:S02]  /*00a0*/  ISETP.GE.AND P1, PT, R6.reuse, R5, PT ;  /* 0x000000050600720c */ /* 0x040fe40003f26270 */
[----:B------:R-:W-:Y:S01]  /*00b0*/  ISETP.GE.AND P0, PT, R6, R7, PT ;  /* 0x000000070600720c */ /* 0x000fe20003f06270 */
[----:B---3--:R-:W-:-:S03]  /*00c0*/  IMAD R0, R9, UR4, R2 ;  /* 0x0000000409007c24 */ /* 0x008fc6000f8e0202 */
[----:B------:R-:W-:Y:S01]  /*00d0*/  ISETP.LT.OR P0, PT, R6, 0x101, P0 ;  /* 0x000001010600780c */ /* 0x000fe20000701670 */
[----:B----4-:R-:W-:-:S06]  /*00e0*/  IMAD.WIDE R4, R0, 0x4, R10 ;  /* 0x0000000400047825 */ /* 0x010fcc00078e020a */
[----:B------:R-:W-:Y:S01]  /*00f0*/  @!P1 IMAD.IADD R7, R0, 0x1, -R3 ;  /* 0x0000000100079824 */ /* 0x000fe200078e0a03 */
[----:B--2---:R-:W2:Y:S05]  /*0100*/  LDG.E R9, desc[UR6][R4.64] ;  /* 0x0000000604097981 */ /* 0x004eaa000c1e1900 */
[----:B------:R-:W-:-:S04]  /*0110*/  @!P0 IMAD.WIDE R12, R3, 0x4, R4 ;  /* 0x00000004030c8825 */ /* 0x000fc800078e0204 */
[----:B------:R-:W-:Y:S02]  /*0120*/  @!P1 IMAD.WIDE R10, R7, 0x4, R10 ;  /* 0x00000004070a9825 */ /* 0x000fe400078e020a */
[----:B------:R-:W3:Y:S04]  /*0130*/  @!P0 LDG.E R12, desc[UR6][R12.64] ;  /* 0x000000060c0c8981 */ /* 0x000ee8000c1e1900 */
[----:B------:R-:W4:Y:S01]  /*0140*/  @!P1 LDG.E R11, desc[UR6][R10.64] ;  /* 0x000000060a0b9981 */ /* 0x000f22000c1e1900 */
[----:B------:R-:W0:Y:S01]  /*0150*/  S2UR UR5, SR_CgaCtaId ;  /* 0x00000000000579c3 */ /* 0x000e220000008800 */
[----:B------:R-:W-:Y:S02]  /*0160*/  UMOV UR4, 0x400 ;  /* 0x0000040000047882 */ /* 0x000fe40000000000 */
[----:B0-----:R-:W-:-:S06]  /*0170*/  ULEA UR4, UR5, UR4, 0x18 ;  /* 0x0000000405047291 */ /* 0x001fcc000f8ec0ff */
[----:B------:R-:W-:Y:S02]  /*0180*/  LEA R6, R6, UR4, 0x2 ;  /* 0x0000000406067c11 */ /* 0x000fe4000f8e10ff */
[----:B------:R-:W-:-:S03]  /*0190*/  LEA R8, R2, UR4, 0x2 ;  /* 0x0000000402087c11 */ /* 0x000fc6000f8e10ff */
[----:B------:R-:W-:Y:S01]  /*01a0*/  IMAD R7, R3, 0x4, R6 ;  /* 0x0000000403077824 */ /* 0x000fe200078e0206 */
[----:B------:R-:W-:Y:S01]  /*01b0*/  BSSY.RECONVERGENT B0, `(.L_x_0) ;  /* 0x000000d000007945 */ /* 0x000fe20003800200 */
[----:B--2---:R0:W-:Y:S04]  /*01c0*/  STS [R6], R9 ;  /* 0x0000000906007388 */ /* 0x0041e80000000800 */
[----:B----4-:R0:W-:Y:S04]  /*01d0*/  @!P1 STS [R8], R11 ;  /* 0x0000000b08009388 */ /* 0x0101e80000000800 */
[----:B---3--:R0:W-:Y:S01]  /*01e0*/  @!P0 STS [R7], R12 ;  /* 0x0000000c07008388 */ /* 0x0081e20000000800 */
[----:B------:R-:W-:-:S13]  /*01f0*/  ISETP.NE.AND P0, PT, R2, 0xff, PT ;  /* 0x000000ff0200780c */ /* 0x000fda0003f05270 */
[----:B0-----:R-:W-:Y:S05]  /*0200*/  @!P0 BRA `(.L_x_1) ;  /* 0x0000000000148947 */ /* 0x001fea0003800000 */
[----:B------:R-:W-:-:S13]  /*0210*/  ISETP.NE.AND P0, PT, R2, RZ, PT ;  /* 0x000000ff0200720c */ /* 0x000fda0003f05270 */
[----:B------:R-:W-:Y:S05]  /*0220*/  @P0 BRA `(.L_x_2) ;  /* 0x0000000000140947 */ /* 0x000fea0003800000 */
[----:B------:R-:W2:Y:S04]  /*0230*/  LDG.E R5, desc[UR6][R4.64+-0x4] ;  /* 0xfffffc0604057981 */ /* 0x000ea8000c1e1900 */
[----:B--2---:R1:W-:Y:S01]  /*0240*/  STS [R6+-0x4], R5 ;  /* 0xfffffc0506007388 */ /* 0x0043e20000000800 */
[----:B------:R-:W-:Y:S05]  /*0250*/  BRA `(.L_x_2) ;  /* 0x0000000000087947 */ /* 0x000fea0003800000 */
.L_x_1:
[----:B------:R-:W2:Y:S04]  /*0260*/  LDG.E R5, desc[UR6][R4.64+0x4] ;  /* 0x0000040604057981 */ /* 0x000ea8000c1e1900 */
[----:B--2---:R0:W-:Y:S02]  /*0270*/  STS [R6+0x4], R5 ;  /* 0x0000040506007388 */ /* 0x0041e40000000800 */
.L_x_2:
[----:B------:R-:W-:Y:S05]  /*0280*/  BSYNC.RECONVERGENT B0 ;  /* 0x0000000000007941 */ /* 0x000fea0003800200 */
.L_x_0:
[----:B------:R-:W-:Y:S01]  /*0290*/  IABS R9, R3 ;  /* 0x0000000300097213 */ /* 0x000fe20000000000 */
[----:B------:R-:W2:Y:S01]  /*02a0*/  LDCU UR5, c[0x0][0x390] ;  /* 0x00007200ff0577ac */ /* 0x000ea20008000800 */
[----:B------:R-:W-:Y:S01]  /*02b0*/  BAR.SYNC.DEFER_BLOCKING 0x0 ;  /* 0x0000000000007b1d */ /* 0x000fe20000010000 */
[----:B------:R-:W-:-:S05]  /*02c0*/  ISETP.GE.AND P2, PT, R0, RZ, PT ;  /* 0x000000ff0000720c */ /* 0x000fca0003f46270 */
[----:B------:R-:W3:Y:S08]  /*02d0*/  I2F.RP R2, R9 ;  /* 0x0000000900027306 */ /* 0x000ef00000209400 */
[----:B---3--:R-:W3:Y:S02]  /*02e0*/  MUFU.RCP R2, R2 ;  /* 0x0000000200027308 */ /* 0x008ee40000001000 */
[----:B---3--:R-:W-:-:S06]  /*02f0*/  VIADD R4, R2, 0xffffffe ;  /* 0x0ffffffe02047836 */ /* 0x008fcc0000000000 */
[----:B01----:R0:W1:Y:S02]  /*0300*/  F2I.FTZ.U32.TRUNC.NTZ R5, R4 ;  /* 0x0000000400057305 */ /* 0x003064000021f000 */
[----:B0-----:R-:W-:Y:S02]  /*0310*/  IMAD.MOV.U32 R4, RZ, RZ, RZ ;  /* 0x000000ffff047224 */ /* 0x001fe400078e00ff */
[----:B-1----:R-:W-:-:S04]  /*0320*/  IMAD.MOV R10, RZ, RZ, -R5 ;  /* 0x000000ffff0a7224 */ /* 0x002fc800078e0a05 */
[----:B------:R-:W-:Y:S01]  /*0330*/  IMAD R11, R10, R9, RZ ;  /* 0x000000090a0b7224 */ /* 0x000fe200078e02ff */
[----:B------:R-:W-:-:S03]  /*0340*/  IABS R10, R0 ;  /* 0x00000000000a7213 */ /* 0x000fc60000000000 */
[----:B------:R-:W-:-:S06]  /*0350*/  IMAD.HI.U32 R5, R5, R11, R4 ;  /* 0x0000000b05057227 */ /* 0x000fcc00078e0004 */
[----:B------:R-:W-:-:S04]  /*0360*/  IMAD.HI.U32 R5, R5, R10, RZ ;  /* 0x0000000a05057227 */ /* 0x000fc800078e00ff */
[----:B------:R-:W-:-:S04]  /*0370*/  IMAD.MOV R5, RZ, RZ, -R5 ;  /* 0x000000ffff057224 */ /* 0x000fc800078e0a05 */
[----:B------:R-:W-:Y:S02]  /*0380*/  IMAD R2, R9, R5, R10 ;  /* 0x0000000509027224 */ /* 0x000fe400078e020a */
[----:B------:R-:W-:-:S03]  /*0390*/  VIADD R5, R3, 0xffffffff ;  /* 0xffffffff03057836 */ /* 0x000fc60000000000 */
[----:B------:R-:W-:-:S13]  /*03a0*/  ISETP.GT.U32.AND P0, PT, R9, R2, PT ;  /* 0x000000020900720c */ /* 0x000fda0003f04070 */
[----:B------:R-:W-:Y:S01]  /*03b0*/  @!P0 IMAD.IADD R2, R2, 0x1, -R9 ;  /* 0x0000000102028824 */ /* 0x000fe200078e0a09 */
[----:B------:R-:W-:-:S04]  /*03c0*/  ISETP.NE.AND P0, PT, R3, RZ, PT ;  /* 0x000000ff0300720c */ /* 0x000fc80003f05270 */
[----:B------:R-:W-:-:S13]  /*03d0*/  ISETP.GT.U32.AND P1, PT, R9, R2, PT ;  /* 0x000000020900720c */ /* 0x000fda0003f24070 */
[----:B------:R-:W-:-:S04]  /*03e0*/  @!P1 IMAD.IADD R2, R2, 0x1, -R9 ;  /* 0x0000000102029824 */ /* 0x000fc800078e0a09 */
[----:B------:R-:W-:Y:S01]  /*03f0*/  @!P2 IMAD.MOV R2, RZ, RZ, -R2 ;  /* 0x000000ffff02a224 */ /* 0x000fe200078e0a02 */
[----:B------:R-:W-:-:S04]  /*0400*/  @!P0 LOP3.LUT R2, RZ, R3, RZ, 0x33, !PT ;  /* 0x00000003ff028212 */ /* 0x000fc800078e33ff */
[----:B------:R-:W-:-:S04]  /*0410*/  ISETP.GE.AND P0, PT, R2, R5, PT ;  /* 0x000000050200720c */ /* 0x000fc80003f06270 */
[----:B--2---:R-:W-:-:S04]  /*0420*/  ISETP.LE.OR P0, PT, R0, UR5, P0 ;  /* 0x0000000500007c0c */ /* 0x004fc80008703670 */
[----:B------:R-:W-:-:S13]  /*0430*/  ISETP.LT.OR P0, PT, R2, 0x1, P0 ;  /* 0x000000010200780c */ /* 0x000fda0000701670 */
[----:B------:R-:W-:Y:S05]  /*0440*/  @P0 EXIT ;  /* 0x000000000000094d */ /* 0x000fea0003800000 */
[----:B------:R-:W-:-:S06]  /*0450*/  UIADD3 UR4, UPT, UPT, UR5, -0x1, URZ ;  /* 0xffffffff05047890 */ /* 0x000fcc000fffe0ff */
[----:B------:R-:W-:-:S05]  /*0460*/  IMAD R3, R3, UR4, RZ ;  /* 0x0000000403037c24 */ /* 0x000fca000f8e02ff */
[----:B------:R-:W-:-:S13]  /*0470*/  ISETP.GE.AND P0, PT, R0, R3, PT ;  /* 0x000000030000720c */ /* 0x000fda0003f06270 */
[----:B------:R-:W-:Y:S05]  /*0480*/  @P0 EXIT ;  /* 0x000000000000094d */ /* 0x000fea0003800000 */
[----:B------:R-:W0:Y:S01]  /*0490*/  LDCU.64 UR4, c[0x0][0x398] ;  /* 0x00007300ff0477ac */ /* 0x000e220008000a00 */
[----:B------:R-:W-:Y:S01]  /*04a0*/  LDS R8, [R8] ;  /* 0x0000000008087984 */ /* 0x000fe20000000800 */
[----:B------:R-:W-:Y:S01]  /*04b0*/  IMAD.MOV.U32 R2, RZ, RZ, 0x1 ;  /* 0x00000001ff027424 */ /* 0x000fe200078e00ff */
[----:B------:R-:W-:Y:S02]  /*04c0*/  BSSY.RECONVERGENT B0, `(.L_x_3) ;  /* 0x000001c000007945 */ /* 0x000fe40003800200 */
[----:B------:R-:W1:Y:S04]  /*04d0*/  LDS R7, [R7] ;  /* 0x0000000007077984 */ /* 0x000e680000000800 */
[----:B------:R-:W2:Y:S04]  /*04e0*/  LDS R5, [R6+-0x4] ;  /* 0xfffffc0006057984 */ /* 0x000ea80000000800 */
[----:B------:R-:W3:Y:S04]  /*04f0*/  LDS R9, [R6+0x4] ;  /* 0x0000040006097984 */ /* 0x000ee80000000800 */
[----:B------:R-:W4:Y:S01]  /*0500*/  LDS R4, [R6] ;  /* 0x0000000006047984 */ /* 0x000f220000000800 */
[----:B0-----:R-:W0:Y:S08]  /*0510*/  F2F.F64.F32 R10, UR5 ;  /* 0x00000005000a7d10 */ /* 0x001e300008201800 */
[----:B0-----:R-:W0:Y:S01]  /*0520*/  MUFU.RCP64H R3, R11 ;  /* 0x0000000b00037308 */ /* 0x001e220000001800 */
[----:B-1----:R-:W-:-:S04]  /*0530*/  FADD R14, R8, R7 ;  /* 0x00000007080e7221 */ /* 0x002fc80000000000 */
[----:B--2---:R-:W-:Y:S01]  /*0540*/  FADD R14, R5, R14 ;  /* 0x0000000e050e7221 */ /* 0x004fe20000000000 */
[----:B0-----:R-:W-:-:S03]  /*0550*/  DFMA R12, -R10, R2, 1 ;  /* 0x3ff000000a0c742b */ /* 0x001fc60000000102 */
[----:B---3--:R-:W-:Y:S01]  /*0560*/  FADD R14, R9, R14 ;  /* 0x0000000e090e7221 */ /* 0x008fe20000000000 */
[----:B----4-:R-:W-:Y:S04]  /*0570*/  F2F.F64.F32 R4, R4 ;  /* 0x0000000400047310 */ /* 0x010fe80000201800 */
[----:B------:R-:W-:-:S04]  /*0580*/  DFMA R12, R12, R12, R12 ;  /* 0x0000000c0c0c722b */ /* 0x000fc8000000000c */
[----:B------:R-:W0:Y:S04]  /*0590*/  F2F.F64.F32 R8, R14 ;  /* 0x0000000e00087310 */ /* 0x000e280000201800 */
[----:B------:R-:W-:-:S08]  /*05a0*/  DFMA R12, R2, R12, R2 ;  /* 0x0000000c020c722b */ /* 0x000fd00000000002 */
[----:B------:R-:W-:Y:S02]  /*05b0*/  DFMA R2, -R10, R12, 1 ;  /* 0x3ff000000a02742b */ /* 0x000fe4000000010c */
[----:B0-----:R-:W-:-:S06]  /*05c0*/  DFMA R8, R4, -4, R8 ;  /* 0xc01000000408782b */ /* 0x001fcc0000000008 */
[----:B------:R-:W-:-:S08]  /*05d0*/  DFMA R2, R12, R2, R12 ;  /* 0x000000020c02722b */ /* 0x000fd0000000000c */
[----:B------:R-:W-:Y:S01]  /*05e0*/  DMUL R6, R8, R2 ;  /* 0x0000000208067228 */ /* 0x000fe20000000000 */
[----:B------:R-:W-:-:S07]  /*05f0*/  FSETP.GEU.AND P1, PT, |R9|, 6.5827683646048100446e-37, PT ;  /* 0x036000000900780b */ /* 0x000fce0003f2e200 */
[----:B------:R-:W-:-:S08]  /*0600*/  DFMA R12, -R10, R6, R8 ;  /* 0x000000060a0c722b */ /* 0x000fd00000000108 */
[----:B------:R-:W-:Y:S01]  /*0610*/  DFMA R2, R2, R12, R6 ;  /* 0x0000000c0202722b */ /* 0x000fe20000000006 */
[----:B------:R-:W0:Y:S09]  /*0620*/  F2F.F64.F32 R6, UR4 ;  /* 0x0000000400067d10 */ /* 0x000e320008201800 */
[----:B------:R-:W-:-:S05]  /*0630*/  FFMA R12, RZ, R11, R3 ;  /* 0x0000000bff0c7223 */ /* 0x000fca0000000003 */
[----:B------:R-:W-:-:S13]  /*0640*/  FSETP.GT.AND P0, PT, |R12|, 1.469367938527859385e-39, PT ;  /* 0x001000000c00780b */ /* 0x000fda0003f04200 */
[----:B0-----:R-:W-:Y:S05]  /*0650*/  @P0 BRA P1, `(.L_x_4) ;  /* 0x0000000000080947 */ /* 0x001fea0000800000 */
[----:B------:R-:W-:-:S07]  /*0660*/  MOV R14, 0x680 ;  /* 0x00000680000e7802 */ /* 0x000fce0000000f00 */
[----:B------:R-:W-:Y:S05]  /*0670*/  CALL.REL.NOINC `($__internal_0_$__cuda_sm20_div_rn_f64_full) ;  /* 0x00000000001c7944 */ /* 0x000fea0003c00000 */
.L_x_4:
[----:B------:R-:W-:Y:S05]  /*0680*/  BSYNC.RECONVERGENT B0 ;  /* 0x0000000000007941 */ /* 0x000fea0003800200 */
.L_x_3:
[----:B------:R-:W0:Y:S01]  /*0690*/  LDC.64 R8, c[0x0][0x388] ;  /* 0x0000e200ff087b82 */ /* 0x000e220000000a00 */
[----:B------:R-:W-:-:S10]  /*06a0*/  DFMA R6, R6, R2, R4 ;  /* 0x000000020606722b */ /* 0x000fd40000000004 */
[----:B------:R-:W1:Y:S01]  /*06b0*/  F2F.F32.F64 R7, R6 ;  /* 0x0000000600077310 */ /* 0x000e620000301000 */
[----:B0-----:R-:W-:-:S05]  /*06c0*/  IMAD.WIDE R2, R0, 0x4, R8 ;  /* 0x0000000400027825 */ /* 0x001fca00078e0208 */
[----:B-1----:R-:W-:Y:S01]  /*06d0*/  STG.E desc[UR6][R2.64], R7 ;  /* 0x0000000702007986 */ /* 0x002fe2000c101906 */
[----:B------:R-:W-:Y:S05]  /*06e0*/  EXIT ;  /* 0x000000000000794d */ /* 0x000fea0003800000 */
        .weak           $__internal_0_$__cuda_sm20_div_rn_f64_full
        .type           $__internal_0_$__cuda_sm20_div_rn_f64_full,@function
        .size           $__internal_0_$__cuda_sm20_div_rn_f64_full,(.L_x_11 - $__internal_0_$__cuda_sm20_div_rn_f64_full)
$__internal_0_$__cuda_sm20_div_rn_f64_full:
[C---:B------:R-:W-:Y:S01]  /*06f0*/  FSETP.GEU.AND P0, PT, |R11|.reuse, 1.469367938527859385e-39, PT ;  /* 0x001000000b00780b */ /* 0x040fe20003f0e200 */
[----:B------:R-:W-:Y:S01]  /*0700*/  IMAD.MOV.U32 R12, RZ, RZ, 0x1 ;  /* 0x00000001ff0c7424 */ /* 0x000fe200078e00ff */
[----:B------:R-:W-:Y:S01]  /*0710*/  LOP3.LUT R2, R11, 0x800fffff, RZ, 0xc0, !PT ;  /* 0x800fffff0b027812 */ /* 0x000fe200078ec0ff */
[----:B------:R-:W-:Y:S01]  /*0720*/  BSSY.RECONVERGENT B1, `(.L_x_5) ;  /* 0x0000055000017945 */ /* 0x000fe20003800200 */
[C---:B------:R-:W-:Y:S02]  /*0730*/  FSETP.GEU.AND P2, PT, |R9|.reuse, 1.469367938527859385e-39, PT ;  /* 0x001000000900780b */ /* 0x040fe40003f4e200 */
[----:B------:R-:W-:Y:S01]  /*0740*/  LOP3.LUT R3, R2, 0x3ff00000, RZ, 0xfc, !PT ;  /* 0x3ff0000002037812 */ /* 0x000fe200078efcff */
[----:B------:R-:W-:Y:S01]  /*0750*/  IMAD.MOV.U32 R2, RZ, RZ, R10 ;  /* 0x000000ffff027224 */ /* 0x000fe200078e000a */
[----:B------:R-:W-:Y:S02]  /*0760*/  LOP3.LUT R15, R9, 0x7ff00000, RZ, 0xc0, !PT ;  /* 0x7ff00000090f7812 */ /* 0x000fe400078ec0ff */
[----:B------:R-:W-:-:S03]  /*0770*/  LOP3.LUT R22, R11, 0x7ff00000, RZ, 0xc0, !PT ;  /* 0x7ff000000b167812 */ /* 0x000fc600078ec0ff */
[----:B------:R-:W-:Y:S01]  /*0780*/  @!P0 DMUL R2, R10, 8.98846567431157953865e+307 ;  /* 0x7fe000000a028828 */ /* 0x000fe20000000000 */
[----:B------:R-:W-:-:S03]  /*0790*/  ISETP.GE.U32.AND P1, PT, R15, R22, PT ;  /* 0x000000160f00720c */ /* 0x000fc60003f26070 */
[----:B------:R-:W-:Y:S01]  /*07a0*/  @!P2 LOP3.LUT R20, R11, 0x7ff00000, RZ, 0xc0, !PT ;  /* 0x7ff000000b14a812 */ /* 0x000fe200078ec0ff */
[----:B------:R-:W-:Y:S01]  /*07b0*/  @!P2 IMAD.MOV.U32 R24, RZ, RZ, RZ ;  /* 0x000000ffff18a224 */ /* 0x000fe200078e00ff */
[----:B------:R-:W0:Y:S02]  /*07c0*/  MUFU.RCP64H R13, R3 ;  /* 0x00000003000d7308 */ /* 0x000e240000001800 */
[----:B------:R-:W-:Y:S01]  /*07d0*/  @!P2 ISETP.GE.U32.AND P3, PT, R15, R20, PT ;  /* 0x000000140f00a20c */ /* 0x000fe20003f66070 */
[----:B0-----:R-:W-:-:S08]  /*07e0*/  DFMA R16, R12, -R2, 1 ;  /* 0x3ff000000c10742b */ /* 0x001fd00000000802 */
[----:B------:R-:W-:Y:S01]  /*07f0*/  DFMA R18, R16, R16, R16 ;  /* 0x000000101012722b */ /* 0x000fe20000000010 */
[----:B------:R-:W-:-:S05]  /*0800*/  IMAD.MOV.U32 R16, RZ, RZ, 0x1ca00000 ;  /* 0x1ca00000ff107424 */ /* 0x000fca00078e00ff */
[C---:B------:R-:W-:Y:S02]  /*0810*/  @!P2 SEL R17, R16.reuse, 0x63400000, !P3 ;  /* 0x634000001011a807 */ /* 0x040fe40005800000 */
[----:B------:R-:W-:Y:S01]  /*0820*/  DFMA R18, R12, R18, R12 ;  /* 0x000000120c12722b */ /* 0x000fe2000000000c */
[----:B------:R-:W-:Y:S01]  /*0830*/  SEL R13, R16, 0x63400000, !P1 ;  /* 0x63400000100d7807 */ /* 0x000fe20004800000 */
[----:B------:R-:W-:Y:S01]  /*0840*/  IMAD.MOV.U32 R12, RZ, RZ, R8 ;  /* 0x000000ffff0c7224 */ /* 0x000fe200078e0008 */
[--C-:B------:R-:W-:Y:S02]  /*0850*/  @!P2 LOP3.LUT R17, R17, 0x80000000, R9.reuse, 0xf8, !PT ;  /* 0x800000001111a812 */ /* 0x100fe400078ef809 */
[----:B------:R-:W-:Y:S02]  /*0860*/  LOP3.LUT R13, R13, 0x800fffff, R9, 0xf8, !PT ;  /* 0x800fffff0d0d7812 */ /* 0x000fe400078ef809 */
[----:B------:R-:W-:Y:S01]  /*0870*/  @!P2 LOP3.LUT R25, R17, 0x100000, RZ, 0xfc, !PT ;  /* 0x001000001119a812 */ /* 0x000fe200078efcff */
[----:B------:R-:W-:-:S05]  /*0880*/  DFMA R20, R18, -R2, 1 ;  /* 0x3ff000001214742b */ /* 0x000fca0000000802 */
[----:B------:R-:W-:Y:S01]  /*0890*/  @!P2 DFMA R12, R12, 2, -R24 ;  /* 0x400000000c0ca82b */ /* 0x000fe20000000818 */
[----:B------:R-:W-:Y:S02]  /*08a0*/  IMAD.MOV.U32 R24, RZ, RZ, R15 ;  /* 0x000000ffff187224 */ /* 0x000fe400078e000f */
[----:B------:R-:W-:Y:S01]  /*08b0*/  DFMA R18, R18, R20, R18 ;  /* 0x000000141212722b */ /* 0x000fe20000000012 */
[----:B------:R-:W-:Y:S01]  /*08c0*/  IMAD.MOV.U32 R25, RZ, RZ, R22 ;  /* 0x000000ffff197224 */ /* 0x000fe200078e0016 */
[----:B------:R-:W-:-:S05]  /*08d0*/  @!P0 LOP3.LUT R25, R3, 0x7ff00000, RZ, 0xc0, !PT ;  /* 0x7ff0000003198812 */ /* 0x000fca00078ec0ff */
[----:B------:R-:W-:Y:S01]  /*08e0*/  @!P2 LOP3.LUT R24, R13, 0x7ff00000, RZ, 0xc0, !PT ;  /* 0x7ff000000d18a812 */ /* 0x000fe200078ec0ff */
[----:B------:R-:W-:-:S04]  /*08f0*/  DMUL R20, R18, R12 ;  /* 0x0000000c12147228 */ /* 0x000fc80000000000 */
[----:B------:R-:W-:-:S04]  /*0900*/  VIADD R17, R24, 0xffffffff ;  /* 0xffffffff18117836 */ /* 0x000fc80000000000 */
[----:B------:R-:W-:Y:S01]  /*0910*/  DFMA R22, R20, -R2, R12 ;  /* 0x800000021416722b */ /* 0x000fe2000000000c */
[----:B------:R-:W-:Y:S01]  /*0920*/  ISETP.GT.U32.AND P0, PT, R17, 0x7feffffe, PT ;  /* 0x7feffffe1100780c */ /* 0x000fe20003f04070 */
[----:B------:R-:W-:-:S05]  /*0930*/  VIADD R17, R25, 0xffffffff ;  /* 0xffffffff19117836 */ /* 0x000fca0000000000 */
[----:B------:R-:W-:Y:S01]  /*0940*/  ISETP.GT.U32.OR P0, PT, R17, 0x7feffffe, P0 ;  /* 0x7feffffe1100780c */ /* 0x000fe20000704470 */
[----:B------:R-:W-:-:S12]  /*0950*/  DFMA R18, R18, R22, R20 ;  /* 0x000000161212722b */ /* 0x000fd80000000014 */
[----:B------:R-:W-:Y:S05]  /*0960*/  @P0 BRA `(.L_x_6) ;  /* 0x00000000006c0947 */ /* 0x000fea0003800000 */
[----:B------:R-:W-:-:S04]  /*0970*/  LOP3.LUT R20, R11, 0x7ff00000, RZ, 0xc0, !PT ;  /* 0x7ff000000b147812 */ /* 0x000fc800078ec0ff */
[CC--:B------:R-:W-:Y:S02]  /*0980*/  VIADDMNMX R8, R15.reuse, -R20.reuse, 0xb9600000, !PT ;  /* 0xb96000000f087446 */ /* 0x0c0fe40007800914 */
[----:B------:R-:W-:Y:S01]  /*0990*/  ISETP.GE.U32.AND P0, PT, R15, R20, PT ;  /* 0x000000140f00720c */ /* 0x000fe20003f06070 */
[----:B------:R-:W-:Y:S01]  /*09a0*/  IMAD.MOV.U32 R20, RZ, RZ, RZ ;  /* 0x000000ffff147224 */ /* 0x000fe200078e00ff */
[----:B------:R-:W-:Y:S02]  /*09b0*/  VIMNMX R8, PT, PT, R8, 0x46a00000, PT ;  /* 0x46a0000008087848 */ /* 0x000fe40003fe0100 */
[----:B------:R-:W-:-:S05]  /*09c0*/  SEL R9, R16, 0x63400000, !P0 ;  /* 0x6340000010097807 */ /* 0x000fca0004000000 */
[----:B------:R-:W-:-:S04]  /*09d0*/  IMAD.IADD R8, R8, 0x1, -R9 ;  /* 0x0000000108087824 */ /* 0x000fc800078e0a09 */
[----:B------:R-:W-:-:S06]  /*09e0*/  VIADD R21, R8, 0x7fe00000 ;  /* 0x7fe0000008157836 */ /* 0x000fcc0000000000 */
[----:B------:R-:W-:-:S10]  /*09f0*/  DMUL R16, R18, R20 ;  /* 0x0000001412107228 */ /* 0x000fd40000000000 */
[----:B------:R-:W-:-:S13]  /*0a00*/  FSETP.GTU.AND P0, PT, |R17|, 1.469367938527859385e-39, PT ;  /* 0x001000001100780b */ /* 0x000fda0003f0c200 */
[----:B------:R-:W-:Y:S05]  /*0a10*/  @P0 BRA `(.L_x_7) ;  /* 0x0000000000940947 */ /* 0x000fea0003800000 */
[----:B------:R-:W-:Y:S01]  /*0a20*/  DFMA R2, R18, -R2, R12 ;  /* 0x800000021202722b */ /* 0x000fe2000000000c */
[----:B------:R-:W-:-:S09]  /*0a30*/  IMAD.MOV.U32 R20, RZ, RZ, RZ ;  /* 0x000000ffff147224 */ /* 0x000fd200078e00ff */
[C---:B------:R-:W-:Y:S02]  /*0a40*/  FSETP.NEU.AND P0, PT, R3.reuse, RZ, PT ;  /* 0x000000ff0300720b */ /* 0x040fe40003f0d000 */
[----:B------:R-:W-:-:S04]  /*0a50*/  LOP3.LUT R11, R3, 0x80000000, R11, 0x48, !PT ;  /* 0x80000000030b7812 */ /* 0x000fc800078e480b */
[----:B------:R-:W-:-:S07]  /*0a60*/  LOP3.LUT R21, R11, R21, RZ, 0xfc, !PT ;  /* 0x000000150b157212 */ /* 0x000fce00078efcff */
[----:B------:R-:W-:Y:S05]  /*0a70*/  @!P0 BRA `(.L_x_7) ;  /* 0x00000000007c8947 */ /* 0x000fea0003800000 */
[----:B------:R-:W-:Y:S02]  /*0a80*/  IMAD.MOV R3, RZ, RZ, -R8 ;  /* 0x000000ffff037224 */ /* 0x000fe400078e0a08 */
[----:B------:R-:W-:-:S06]  /*0a90*/  IMAD.MOV.U32 R2, RZ, RZ, RZ ;  /* 0x000000ffff027224 */ /* 0x000fcc00078e00ff */
[----:B------:R-:W-:Y:S02]  /*0aa0*/  DFMA R2, R16, -R2, R18 ;  /* 0x800000021002722b */ /* 0x000fe40000000012 */
[----:B------:R-:W-:-:S04]  /*0ab0*/  DMUL.RP R18, R18, R20 ;  /* 0x0000001412127228 */ /* 0x000fc80000008000 */
[----:B------:R-:W-:-:S04]  /*0ac0*/  IADD3 R2, PT, PT, -R8, -0x43300000, RZ ;  /* 0xbcd0000008027810 */ /* 0x000fc80007ffe1ff */
[----:B------:R-:W-:Y:S02]  /*0ad0*/  FSETP.NEU.AND P0, PT, |R3|, R2, PT ;  /* 0x000000020300720b */ /* 0x000fe40003f0d200 */
[----:B------:R-:W-:Y:S02]  /*0ae0*/  LOP3.LUT R11, R19, R11, RZ, 0x3c, !PT ;  /* 0x0000000b130b7212 */ /* 0x000fe400078e3cff */
[----:B------:R-:W-:Y:S02]  /*0af0*/  FSEL R16, R18, R16, !P0 ;  /* 0x0000001012107208 */ /* 0x000fe40004000000 */
[----:B------:R-:W-:Y:S01]  /*0b00*/  FSEL R17, R11, R17, !P0 ;  /* 0x000000110b117208 */ /* 0x000fe20004000000 */
[----:B------:R-:W-:Y:S06]  /*0b10*/  BRA `(.L_x_7) ;  /* 0x0000000000547947 */ /* 0x000fec0003800000 */
.L_x_6:
[----:B------:R-:W-:-:S14]  /*0b20*/  DSETP.NAN.AND P0, PT, R8, R8, PT ;  /* 0x000000080800722a */ /* 0x000fdc0003f08000 */
[----:B------:R-:W-:Y:S05]  /*0b30*/  @P0 BRA `(.L_x_8) ;  /* 0x0000000000440947 */ /* 0x000fea0003800000 */
[----:B------:R-:W-:-:S14]  /*0b40*/  DSETP.NAN.AND P0, PT, R10, R10, PT ;  /* 0x0000000a0a00722a */ /* 0x000fdc0003f08000 */
[----:B------:R-:W-:Y:S05]  /*0b50*/  @P0 BRA `(.L_x_9) ;  /* 0x0000000000300947 */ /* 0x000fea0003800000 */
[----:B------:R-:W-:Y:S01]  /*0b60*/  ISETP.NE.AND P0, PT, R24, R25, PT ;  /* 0x000000191800720c */ /* 0x000fe20003f05270 */
[----:B------:R-:W-:Y:S02]  /*0b70*/  IMAD.MOV.U32 R16, RZ, RZ, 0x0 ;  /* 0x00000000ff107424 */ /* 0x000fe400078e00ff */
[----:B------:R-:W-:-:S10]  /*0b80*/  IMAD.MOV.U32 R17, RZ, RZ, -0x80000 ;  /* 0xfff80000ff117424 */ /* 0x000fd400078e00ff */
[----:B------:R-:W-:Y:S05]  /*0b90*/  @!P0 BRA `(.L_x_7) ;  /* 0x0000000000348947 */ /* 0x000fea0003800000 */
[----:B------:R-:W-:Y:S02]  /*0ba0*/  ISETP.NE.AND P0, PT, R24, 0x7ff00000, PT ;  /* 0x7ff000001800780c */ /* 0x000fe40003f05270 */
[----:B------:R-:W-:Y:S02]  /*0bb0*/  LOP3.LUT R17, R9, 0x80000000, R11, 0x48, !PT ;  /* 0x8000000009117812 */ /* 0x000fe400078e480b */
[----:B------:R-:W-:-:S13]  /*0bc0*/  ISETP.EQ.OR P0, PT, R25, RZ, !P0 ;  /* 0x000000ff1900720c */ /* 0x000fda0004702670 */
[----:B------:R-:W-:Y:S01]  /*0bd0*/  @P0 LOP3.LUT R2, R17, 0x7ff00000, RZ, 0xfc, !PT ;  /* 0x7ff0000011020812 */ /* 0x000fe200078efcff */
[----:B------:R-:W-:Y:S02]  /*0be0*/  @!P0 IMAD.MOV.U32 R16, RZ, RZ, RZ ;  /* 0x000000ffff108224 */ /* 0x000fe400078e00ff */
[----:B------:R-:W-:Y:S02]  /*0bf0*/  @P0 IMAD.MOV.U32 R16, RZ, RZ, RZ ;  /* 0x000000ffff100224 */ /* 0x000fe400078e00ff */
[----:B------:R-:W-:Y:S01]  /*0c00*/  @P0 IMAD.MOV.U32 R17, RZ, RZ, R2 ;  /* 0x000000ffff110224 */ /* 0x000fe200078e0002 */
[----:B------:R-:W-:Y:S06]  /*0c10*/  BRA `(.L_x_7) ;  /* 0x0000000000147947 */ /* 0x000fec0003800000 */
.L_x_9:
[----:B------:R-:W-:Y:S01]  /*0c20*/  LOP3.LUT R17, R11, 0x80000, RZ, 0xfc, !PT ;  /* 0x000800000b117812 */ /* 0x000fe200078efcff */
[----:B------:R-:W-:Y:S01]  /*0c30*/  IMAD.MOV.U32 R16, RZ, RZ, R10 ;  /* 0x000000ffff107224 */ /* 0x000fe200078e000a */
[----:B------:R-:W-:Y:S06]  /*0c40*/  BRA `(.L_x_7) ;  /* 0x0000000000087947 */ /* 0x000fec0003800000 */
.L_x_8:
[----:B------:R-:W-:Y:S01]  /*0c50*/  LOP3.LUT R17, R9, 0x80000, RZ, 0xfc, !PT ;  /* 0x0008000009117812 */ /* 0x000fe200078efcff */
[----:B------:R-:W-:-:S07]  /*0c60*/  IMAD.MOV.U32 R16, RZ, RZ, R8 ;  /* 0x000000ffff107224 */ /* 0x000fce00078e0008 */
.L_x_7:
[----:B------:R-:W-:Y:S05]  /*0c70*/  BSYNC.RECONVERGENT B1 ;  /* 0x0000000000017941 */ /* 0x000fea0003800200 */
.L_x_5:
[----:B------:R-:W-:Y:S02]  /*0c80*/  IMAD.MOV.U32 R15, RZ, RZ, 0x0 ;  /* 0x00000000ff0f7424 */ /* 0x000fe400078e00ff */
[----:B------:R-:W-:Y:S02]  /*0c90*/  IMAD.MOV.U32 R2, RZ, RZ, R16 ;  /* 0x000000ffff027224 */ /* 0x000fe400078e0010 */
[----:B------:R-:W-:Y:S01]  /*0ca0*/  IMAD.MOV.U32 R3, RZ, RZ, R17 ;  /* 0x000000ffff037224 */ /* 0x000fe200078e0011 */
[----:B------:R-:W-:Y:S06]  /*0cb0*/  RET.REL.NODEC R14 `(_Z7computePKfPfiiff) ;  /* 0xfffffff00ed07950 */ /* 0x000fec0003c3ffff */
.L_x_10:
[----:B------:R-:W-:-:S00]  /*0cc0*/  BRA `(.L_x_10) ;  /* 0xfffffffc00fc7947 */ /* 0x000fc0000383ffff */
[----:B------:R-:W-:-:S00]  /*0cd0*/  NOP ;  /* 0x0000000000007918 */ /* 0x000fc00000000000 */
        /* <DEDUP_REMOVED lines=10> */
.L_x_11:


//--------------------- .nv.shared._Z7computePKfPfiiff --------------------------
	.section	.nv.shared._Z7computePKfPfiiff,"aw",@nobits
	.sectionflags	@""
	.align	16
	.zero		1024


//--------------------- .nv.shared.reserved.0     --------------------------
	.section	.nv.shared.reserved.0,"aw",@nobits
	.weak		__nv_reservedSMEM_offset_0_alias
	.size		__nv_reservedSMEM_offset_0_alias, 0, 64
	.other		__nv_reservedSMEM_offset_0_alias,@"STO_CUDA_RESERVED_SHARED STV_DEFAULT"
__nv_reservedSMEM_offset_0_alias:
	.zero		0
	.zero		64


//--------------------- .nv.constant0._Z7computePKfPfiiff --------------------------
	.section	.nv.constant0._Z7computePKfPfiiff,"a",@progbits
	.sectionflags	@""
	.align	4
.nv.constant0._Z7computePKfPfiiff:
	.zero		928


//--------------------- SYMBOLS --------------------------

	.type		.nv.reservedSmem.offset0,@object
	.size		.nv.reservedSmem.offset0,0x4
	.type		.nv.reservedSmem.cap,@object
	.size		.nv.reservedSmem.cap,0x4
